//
// Generated by NVIDIA NVVM Compiler
//
// Compiler Build ID: CL-36424714
// Cuda compilation tools, release 13.0, V13.0.88
// Based on NVVM 20.0.0
//

.version 9.0
.target sm_100
.address_size 64

	// .globl	_Z8cgReducePfS_i
.global .align 1 .b8 _ZN34_INTERNAL_d5f9f5c4_4_k_cu_654f573c4cuda3std3__436_GLOBAL__N__d5f9f5c4_4_k_cu_654f573c6ignoreE[1];
.global .align 1 .b8 _ZN34_INTERNAL_d5f9f5c4_4_k_cu_654f573c4cuda3std3__45__cpo5beginE[1];
.global .align 1 .b8 _ZN34_INTERNAL_d5f9f5c4_4_k_cu_654f573c4cuda3std3__45__cpo3endE[1];
.global .align 1 .b8 _ZN34_INTERNAL_d5f9f5c4_4_k_cu_654f573c4cuda3std3__45__cpo6cbeginE[1];
.global .align 1 .b8 _ZN34_INTERNAL_d5f9f5c4_4_k_cu_654f573c4cuda3std3__45__cpo4cendE[1];
.global .align 1 .b8 _ZN34_INTERNAL_d5f9f5c4_4_k_cu_654f573c4cuda3std3__419piecewise_constructE[1];
.global .align 1 .b8 _ZN34_INTERNAL_d5f9f5c4_4_k_cu_654f573c4cuda3std3__48in_placeE[1];
.global .align 1 .b8 _ZN34_INTERNAL_d5f9f5c4_4_k_cu_654f573c4cuda3std6ranges3__45__cpo4swapE[1];
.global .align 1 .b8 _ZN34_INTERNAL_d5f9f5c4_4_k_cu_654f573c4cuda3std6ranges3__45__cpo9iter_moveE[1];
.global .align 1 .b8 _ZN34_INTERNAL_d5f9f5c4_4_k_cu_654f573c4cuda3std6ranges3__45__cpo7advanceE[1];

.visible .entry _Z8cgReducePfS_i(
	.param .u64 .ptr .align 1 _Z8cgReducePfS_i_param_0,
	.param .u64 .ptr .align 1 _Z8cgReducePfS_i_param_1,
	.param .u32 _Z8cgReducePfS_i_param_2
)
{


	ret;

}


// ===== COMPILED SASS (sm_100) =====

	.target	sm_100

	.elftype	@"ET_EXEC"


//--------------------- .note.nv.tkinfo           --------------------------
	.section	.note.nv.tkinfo,"",@"SHT_NOTE"
	.sectionflags	@"SHF_NOTE_NV_TKINFO"
	.tkinfo
        /*0018*/ 	.word	0x00000002
        /*0030*/ 	.string	""
        /*0030*/ 	.string	"ptxas"
        /*0030*/ 	.string	"Cuda compilation tools, release 13.0, V13.0.88"
        /*0030*/ 	.string	"Build cuda_13.0.r13.0/compiler.36424714_0"
        /*0030*/ 	.string	"-arch sm_100 -m 64 "



//--------------------- .note.nv.cuinfo           --------------------------
	.section	.note.nv.cuinfo,"",@"SHT_NOTE"
	.sectionflags	@"SHF_NOTE_NV_CUINFO"
        /*0018*/ 	.short	0x0002
        /*001a*/ 	.short	0x0064
        /*001c*/ 	.short	0x0082
	.zero		2


//--------------------- .nv.info                  --------------------------
	.section	.nv.info,"",@"SHT_CUDA_INFO"
	.align	4


	//----- nvinfo : EIATTR_REGCOUNT
	.align		4
        /*0000*/ 	.byte	0x04, 0x2f
        /*0002*/ 	.short	(.L_11 - .L_10)
	.align		4
.L_10:
        /*0004*/ 	.word	index@(_Z8cgReducePfS_i)
        /*0008*/ 	.word	0x00000004


	//----- nvinfo : EIATTR_FRAME_SIZE
	.align		4
.L_11:
        /*000c*/ 	.byte	0x04, 0x11
        /*000e*/ 	.short	(.L_13 - .L_12)
	.align		4
.L_12:
        /*0010*/ 	.word	index@(_Z8cgReducePfS_i)
        /*0014*/ 	.word	0x00000000


	//----- nvinfo : EIATTR_MIN_STACK_SIZE
	.align		4
.L_13:
        /*0018*/ 	.byte	0x04, 0x12
        /*001a*/ 	.short	(.L_15 - .L_14)
	.align		4
.L_14:
        /*001c*/ 	.word	index@(_Z8cgReducePfS_i)
        /*0020*/ 	.word	0x00000000
.L_15:


//--------------------- .nv.compat                --------------------------
	.section	.nv.compat,"",@"SHT_CUDA_COMPAT_INFO"
	.align	4
        /*0000*/ 	.byte	0x02, 0x09, 0x00, 0x00, 0x02, 0x02, 0x01, 0x00, 0x02, 0x05, 0x05, 0x00, 0x03, 0x07, 0x01, 0x01
        /*0010*/ 	.byte	0x02, 0x03, 0x00, 0x00, 0x02, 0x06, 0x01, 0x00, 0x04, 0x0b, 0x08, 0x00, 0x09, 0x00, 0x00, 0x00
        /*0020*/ 	.byte	0x00, 0x00, 0x00, 0x00


//--------------------- .nv.info._Z8cgReducePfS_i --------------------------
	.section	.nv.info._Z8cgReducePfS_i,"",@"SHT_CUDA_INFO"
	.sectionflags	@""
	.align	4


	//----- nvinfo : EIATTR_CUDA_API_VERSION
	.align		4
        /*0000*/ 	.byte	0x04, 0x37
        /*0002*/ 	.short	(.L_17 - .L_16)
.L_16:
        /*0004*/ 	.word	0x00000082


	//----- nvinfo : EIATTR_KPARAM_INFO
	.align		4
.L_17:
        /*0008*/ 	.byte	0x04, 0x17
        /*000a*/ 	.short	(.L_19 - .L_18)
.L_18:
        /*000c*/ 	.word	0x00000000
        /*0010*/ 	.short	0x0002
        /*0012*/ 	.short	0x0010
        /*0014*/ 	.byte	0x00, 0xf0, 0x11, 0x00


	//----- nvinfo : EIATTR_KPARAM_INFO
	.align		4
.L_19:
        /*0018*/ 	.byte	0x04, 0x17
        /*001a*/ 	.short	(.L_21 - .L_20)
.L_20:
        /*001c*/ 	.word	0x00000000
        /*0020*/ 	.short	0x0001
        /*0022*/ 	.short	0x0008
        /*0024*/ 	.byte	0x00, 0xf5, 0x21, 0x00


	//----- nvinfo : EIATTR_KPARAM_INFO
	.align		4
.L_21:
        /*0028*/ 	.byte	0x04, 0x17
        /*002a*/ 	.short	(.L_23 - .L_22)
.L_22:
        /*002c*/ 	.word	0x00000000
        /*0030*/ 	.short	0x0000
        /*0032*/ 	.short	0x0000
        /*0034*/ 	.byte	0x00, 0xf5, 0x21, 0x00


	//----- nvinfo : EIATTR_SPARSE_MMA_MASK
	.align		4
.L_23:
        /*0038*/ 	.byte	0x03, 0x50
        /*003a*/ 	.short	0x0000


	//----- nvinfo : EIATTR_MAXREG_COUNT
	.align		4
        /*003c*/ 	.byte	0x03, 0x1b
        /*003e*/ 	.short	0x00ff


	//----- nvinfo : EIATTR_MERCURY_ISA_VERSION
	.align		4
        /*0040*/ 	.byte	0x03, 0x5f
        /*0042*/ 	.short	0x0101


	//----- nvinfo : EIATTR_VRC_CTA_INIT_COUNT
	.align		4
        /*0044*/ 	.byte	0x02, 0x4a
	.zero		1
	.zero		1


	//----- nvinfo : EIATTR_EXIT_INSTR_OFFSETS
	.align		4
        /*0048*/ 	.byte	0x04, 0x1c
        /*004a*/ 	.short	(.L_25 - .L_24)


	//   ....[0]....
.L_24:
        /*004c*/ 	.word	0x00000010


	//----- nvinfo : EIATTR_CBANK_PARAM_SIZE
	.align		4
.L_25:
        /*0050*/ 	.byte	0x03, 0x19
        /*0052*/ 	.short	0x0014


	//----- nvinfo : EIATTR_PARAM_CBANK
	.align		4
        /*0054*/ 	.byte	0x04, 0x0a
        /*0056*/ 	.short	(.L_27 - .L_26)
	.align		4
.L_26:
        /*0058*/ 	.word	index@(.nv.constant0._Z8cgReducePfS_i)
        /*005c*/ 	.short	0x0380
        /*005e*/ 	.short	0x0014


	//----- nvinfo : EIATTR_SW_WAR
	.align		4
.L_27:
        /*0060*/ 	.byte	0x04, 0x36
        /*0062*/ 	.short	(.L_29 - .L_28)
.L_28:
        /*0064*/ 	.word	0x00000008
.L_29:


//--------------------- .nv.callgraph             --------------------------
	.section	.nv.callgraph,"",@"SHT_CUDA_CALLGRAPH"
	.align	4
	.sectionentsize	8
	.align		4
        /*0000*/ 	.word	0x00000000
	.align		4
        /*0004*/ 	.word	0xffffffff
	.align		4
        /*0008*/ 	.word	0x00000000
	.align		4
        /*000c*/ 	.word	0xfffffffe
	.align		4
        /*0010*/ 	.word	0x00000000
	.align		4
        /*0014*/ 	.word	0xfffffffd
	.align		4
        /*0018*/ 	.word	0x00000000
	.align		4
        /*001c*/ 	.word	0xfffffffc


//--------------------- .nv.constant4             --------------------------
	.section	.nv.constant4,"a",@progbits
	.align	8
	.align		8
.nv.constant4:
        /*0000*/ 	.dword	_ZN34_INTERNAL_d5f9f5c4_4_k_cu_654f573c4cuda3std3__436_GLOBAL__N__d5f9f5c4_4_k_cu_654f573c6ignoreE
	.align		8
        /*0008*/ 	.dword	_ZN34_INTERNAL_d5f9f5c4_4_k_cu_654f573c4cuda3std3__45__cpo5beginE
	.align		8
        /*0010*/ 	.dword	_ZN34_INTERNAL_d5f9f5c4_4_k_cu_654f573c4cuda3std3__45__cpo3endE
	.align		8
        /*0018*/ 	.dword	_ZN34_INTERNAL_d5f9f5c4_4_k_cu_654f573c4cuda3std3__45__cpo6cbeginE
	.align		8
        /*0020*/ 	.dword	_ZN34_INTERNAL_d5f9f5c4_4_k_cu_654f573c4cuda3std3__45__cpo4cendE
	.align		8
        /*0028*/ 	.dword	_ZN34_INTERNAL_d5f9f5c4_4_k_cu_654f573c4cuda3std3__419piecewise_constructE
	.align		8
        /*0030*/ 	.dword	_ZN34_INTERNAL_d5f9f5c4_4_k_cu_654f573c4cuda3std3__48in_placeE
	.align		8
        /*0038*/ 	.dword	_ZN34_INTERNAL_d5f9f5c4_4_k_cu_654f573c4cuda3std6ranges3__45__cpo4swapE
	.align		8
        /*0040*/ 	.dword	_ZN34_INTERNAL_d5f9f5c4_4_k_cu_654f573c4cuda3std6ranges3__45__cpo9iter_moveE
	.align		8
        /*0048*/ 	.dword	_ZN34_INTERNAL_d5f9f5c4_4_k_cu_654f573c4cuda3std6ranges3__45__cpo7advanceE


//--------------------- .text._Z8cgReducePfS_i    --------------------------
	.section	.text._Z8cgReducePfS_i,"ax",@progbits
	.align	128
        .global         _Z8cgReducePfS_i
        .type           _Z8cgReducePfS_i,@function
        .size           _Z8cgReducePfS_i,(.L_x_1 - _Z8cgReducePfS_i)
        .other          _Z8cgReducePfS_i,@"STO_CUDA_ENTRY STV_DEFAULT"
_Z8cgReducePfS_i:
.text._Z8cgReducePfS_i:
[----:B------:R-:W-:Y:S01]  /*0000*/  LDC R1, c[0x0][0x37c] ;  /* 0x0000df00ff017b82 */ /* 0x000fe20000000800 */
[----:B------:R-:W-:Y:S05]  /*0010*/  EXIT ;  /* 0x000000000000794d */ /* 0x000fea0003800000 */
.L_x_0:
[----:B------:R-:W-:-:S00]  /*0020*/  BRA `(.L_x_0) ;  /* 0xfffffffc00fc7947 */ /* 0x000fc0000383ffff */
[----:B------:R-:W-:-:S00]  /*0030*/  NOP ;  /* 0x0000000000007918 */ /* 0x000fc00000000000 */
        /* <DEDUP_REMOVED lines=12> */
.L_x_1:


//--------------------- .nv.shared.reserved.0     --------------------------
	.section	.nv.shared.reserved.0,"aw",@nobits
	.weak		__nv_reservedSMEM_offset_0_alias
	.size		__nv_reservedSMEM_offset_0_alias, 0, 64
	.other		__nv_reservedSMEM_offset_0_alias,@"STO_CUDA_RESERVED_SHARED STV_DEFAULT"
__nv_reservedSMEM_offset_0_alias:
	.zero		0
	.zero		64


//--------------------- .nv.global                --------------------------
	.section	.nv.global,"aw",@nobits
.nv.global:
	.type		_ZN34_INTERNAL_d5f9f5c4_4_k_cu_654f573c4cuda3std6ranges3__45__cpo9iter_moveE,@object
	.size		_ZN34_INTERNAL_d5f9f5c4_4_k_cu_654f573c4cuda3std6ranges3__45__cpo9iter_moveE,(_ZN34_INTERNAL_d5f9f5c4_4_k_cu_654f573c4cuda3std3__436_GLOBAL__N__d5f9f5c4_4_k_cu_654f573c6ignoreE - _ZN34_INTERNAL_d5f9f5c4_4_k_cu_654f573c4cuda3std6ranges3__45__cpo9iter_moveE)
_ZN34_INTERNAL_d5f9f5c4_4_k_cu_654f573c4cuda3std6ranges3__45__cpo9iter_moveE:
	.zero		1
	.type		_ZN34_INTERNAL_d5f9f5c4_4_k_cu_654f573c4cuda3std3__436_GLOBAL__N__d5f9f5c4_4_k_cu_654f573c6ignoreE,@object
	.size		_ZN34_INTERNAL_d5f9f5c4_4_k_cu_654f573c4cuda3std3__436_GLOBAL__N__d5f9f5c4_4_k_cu_654f573c6ignoreE,(_ZN34_INTERNAL_d5f9f5c4_4_k_cu_654f573c4cuda3std3__45__cpo4cendE - _ZN34_INTERNAL_d5f9f5c4_4_k_cu_654f573c4cuda3std3__436_GLOBAL__N__d5f9f5c4_4_k_cu_654f573c6ignoreE)
_ZN34_INTERNAL_d5f9f5c4_4_k_cu_654f573c4cuda3std3__436_GLOBAL__N__d5f9f5c4_4_k_cu_654f573c6ignoreE:
	.zero		1
	.type		_ZN34_INTERNAL_d5f9f5c4_4_k_cu_654f573c4cuda3std3__45__cpo4cendE,@object
	.size		_ZN34_INTERNAL_d5f9f5c4_4_k_cu_654f573c4cuda3std3__45__cpo4cendE,(_ZN34_INTERNAL_d5f9f5c4_4_k_cu_654f573c4cuda3std3__45__cpo3endE - _ZN34_INTERNAL_d5f9f5c4_4_k_cu_654f573c4cuda3std3__45__cpo4cendE)
_ZN34_INTERNAL_d5f9f5c4_4_k_cu_654f573c4cuda3std3__45__cpo4cendE:
	.zero		1
	.type		_ZN34_INTERNAL_d5f9f5c4_4_k_cu_654f573c4cuda3std3__45__cpo3endE,@object
	.size		_ZN34_INTERNAL_d5f9f5c4_4_k_cu_654f573c4cuda3std3__45__cpo3endE,(_ZN34_INTERNAL_d5f9f5c4_4_k_cu_654f573c4cuda3std3__48in_placeE - _ZN34_INTERNAL_d5f9f5c4_4_k_cu_654f573c4cuda3std3__45__cpo3endE)
_ZN34_INTERNAL_d5f9f5c4_4_k_cu_654f573c4cuda3std3__45__cpo3endE:
	.zero		1
	.type		_ZN34_INTERNAL_d5f9f5c4_4_k_cu_654f573c4cuda3std3__48in_placeE,@object
	.size		_ZN34_INTERNAL_d5f9f5c4_4_k_cu_654f573c4cuda3std3__48in_placeE,(_ZN34_INTERNAL_d5f9f5c4_4_k_cu_654f573c4cuda3std6ranges3__45__cpo7advanceE - _ZN34_INTERNAL_d5f9f5c4_4_k_cu_654f573c4cuda3std3__48in_placeE)
_ZN34_INTERNAL_d5f9f5c4_4_k_cu_654f573c4cuda3std3__48in_placeE:
	.zero		1
	.type		_ZN34_INTERNAL_d5f9f5c4_4_k_cu_654f573c4cuda3std6ranges3__45__cpo7advanceE,@object
	.size		_ZN34_INTERNAL_d5f9f5c4_4_k_cu_654f573c4cuda3std6ranges3__45__cpo7advanceE,(_ZN34_INTERNAL_d5f9f5c4_4_k_cu_654f573c4cuda3std3__45__cpo5beginE - _ZN34_INTERNAL_d5f9f5c4_4_k_cu_654f573c4cuda3std6ranges3__45__cpo7advanceE)
_ZN34_INTERNAL_d5f9f5c4_4_k_cu_654f573c4cuda3std6ranges3__45__cpo7advanceE:
	.zero		1
	.type		_ZN34_INTERNAL_d5f9f5c4_4_k_cu_654f573c4cuda3std3__45__cpo5beginE,@object
	.size		_ZN34_INTERNAL_d5f9f5c4_4_k_cu_654f573c4cuda3std3__45__cpo5beginE,(_ZN34_INTERNAL_d5f9f5c4_4_k_cu_654f573c4cuda3std3__419piecewise_constructE - _ZN34_INTERNAL_d5f9f5c4_4_k_cu_654f573c4cuda3std3__45__cpo5beginE)
_ZN34_INTERNAL_d5f9f5c4_4_k_cu_654f573c4cuda3std3__45__cpo5beginE:
	.zero		1
	.type		_ZN34_INTERNAL_d5f9f5c4_4_k_cu_654f573c4cuda3std3__419piecewise_constructE,@object
	.size		_ZN34_INTERNAL_d5f9f5c4_4_k_cu_654f573c4cuda3std3__419piecewise_constructE,(_ZN34_INTERNAL_d5f9f5c4_4_k_cu_654f573c4cuda3std3__45__cpo6cbeginE - _ZN34_INTERNAL_d5f9f5c4_4_k_cu_654f573c4cuda3std3__419piecewise_constructE)
_ZN34_INTERNAL_d5f9f5c4_4_k_cu_654f573c4cuda3std3__419piecewise_constructE:
	.zero		1
	.type		_ZN34_INTERNAL_d5f9f5c4_4_k_cu_654f573c4cuda3std3__45__cpo6cbeginE,@object
	.size		_ZN34_INTERNAL_d5f9f5c4_4_k_cu_654f573c4cuda3std3__45__cpo6cbeginE,(_ZN34_INTERNAL_d5f9f5c4_4_k_cu_654f573c4cuda3std6ranges3__45__cpo4swapE - _ZN34_INTERNAL_d5f9f5c4_4_k_cu_654f573c4cuda3std3__45__cpo6cbeginE)
_ZN34_INTERNAL_d5f9f5c4_4_k_cu_654f573c4cuda3std3__45__cpo6cbeginE:
	.zero		1
	.type		_ZN34_INTERNAL_d5f9f5c4_4_k_cu_654f573c4cuda3std6ranges3__45__cpo4swapE,@object
	.size		_ZN34_INTERNAL_d5f9f5c4_4_k_cu_654f573c4cuda3std6ranges3__45__cpo4swapE,(.L_7 - _ZN34_INTERNAL_d5f9f5c4_4_k_cu_654f573c4cuda3std6ranges3__45__cpo4swapE)
_ZN34_INTERNAL_d5f9f5c4_4_k_cu_654f573c4cuda3std6ranges3__45__cpo4swapE:
	.zero		1
.L_7:


//--------------------- .nv.constant0._Z8cgReducePfS_i --------------------------
	.section	.nv.constant0._Z8cgReducePfS_i,"a",@progbits
	.sectionflags	@""
	.align	4
.nv.constant0._Z8cgReducePfS_i:
	.zero		916


//--------------------- SYMBOLS --------------------------

	.type		.nv.reservedSmem.offset0,@object
	.size		.nv.reservedSmem.offset0,0x4
